//
// Generated by NVIDIA NVVM Compiler
//
// Compiler Build ID: CL-36424714
// Cuda compilation tools, release 13.0, V13.0.88
// Based on NVVM 20.0.0
//

.version 9.0
.target sm_100
.address_size 64

	// .globl	_Z12mandelKernelffffPiiii

.visible .entry _Z12mandelKernelffffPiiii(
	.param .f32 _Z12mandelKernelffffPiiii_param_0,
	.param .f32 _Z12mandelKernelffffPiiii_param_1,
	.param .f32 _Z12mandelKernelffffPiiii_param_2,
	.param .f32 _Z12mandelKernelffffPiiii_param_3,
	.param .u64 .ptr .align 1 _Z12mandelKernelffffPiiii_param_4,
	.param .u32 _Z12mandelKernelffffPiiii_param_5,
	.param .u32 _Z12mandelKernelffffPiiii_param_6,
	.param .u32 _Z12mandelKernelffffPiiii_param_7
)
{
	.reg .pred 	%p<5>;
	.reg .b32 	%r<20>;
	.reg .b32 	%f<26>;
	.reg .b64 	%rd<5>;

	ld.param.f32 	%f13, [_Z12mandelKernelffffPiiii_param_0];
	ld.param.f32 	%f14, [_Z12mandelKernelffffPiiii_param_1];
	ld.param.f32 	%f11, [_Z12mandelKernelffffPiiii_param_2];
	ld.param.f32 	%f12, [_Z12mandelKernelffffPiiii_param_3];
	ld.param.u64 	%rd1, [_Z12mandelKernelffffPiiii_param_4];
	ld.param.u32 	%r6, [_Z12mandelKernelffffPiiii_param_5];
	ld.param.u32 	%r8, [_Z12mandelKernelffffPiiii_param_6];
	ld.param.u32 	%r7, [_Z12mandelKernelffffPiiii_param_7];
	mov.u32 	%r9, %ctaid.y;
	mov.u32 	%r10, %ntid.y;
	mov.u32 	%r11, %tid.y;
	mad.lo.s32 	%r1, %r9, %r10, %r11;
	mov.u32 	%r12, %ctaid.x;
	mov.u32 	%r13, %ntid.x;
	mov.u32 	%r14, %tid.x;
	mad.lo.s32 	%r2, %r12, %r13, %r14;
	sub.f32 	%f1, %f13, %f11;
	sub.f32 	%f15, %f14, %f12;
	cvt.rn.f32.s32 	%f16, %r8;
	div.rn.f32 	%f2, %f15, %f16;
	setp.ge.s32 	%p1, %r2, %r6;
	@%p1 bra 	$L__BB0_6;
	cvt.rn.f32.s32 	%f17, %r2;
	cvt.rn.f32.s32 	%f18, %r6;
	div.rn.f32 	%f19, %f1, %f18;
	fma.rn.f32 	%f3, %f19, %f17, %f11;
	cvt.rn.f32.u32 	%f20, %r1;
	fma.rn.f32 	%f4, %f2, %f20, %f12;
	setp.lt.s32 	%p2, %r7, 1;
	mov.b32 	%r19, 0;
	@%p2 bra 	$L__BB0_5;
	mov.b32 	%r18, 0;
	mov.f32 	%f24, %f4;
	mov.f32 	%f25, %f3;
$L__BB0_3:
	mul.f32 	%f7, %f25, %f25;
	mul.f32 	%f8, %f24, %f24;
	add.f32 	%f21, %f7, %f8;
	setp.gt.f32 	%p3, %f21, 0f40800000;
	mov.u32 	%r19, %r18;
	@%p3 bra 	$L__BB0_5;
	sub.f32 	%f22, %f7, %f8;
	add.f32 	%f23, %f25, %f25;
	add.f32 	%f25, %f3, %f22;
	fma.rn.f32 	%f24, %f23, %f24, %f4;
	add.s32 	%r18, %r18, 1;
	setp.ne.s32 	%p4, %r18, %r7;
	mov.u32 	%r19, %r7;
	@%p4 bra 	$L__BB0_3;
$L__BB0_5:
	mad.lo.s32 	%r17, %r6, %r1, %r2;
	cvta.to.global.u64 	%rd2, %rd1;
	mul.wide.s32 	%rd3, %r17, 4;
	add.s64 	%rd4, %rd2, %rd3;
	st.global.u32 	[%rd4], %r19;
$L__BB0_6:
	ret;

}


// ===== COMPILED SASS (sm_100) =====

	.target	sm_100

	.elftype	@"ET_EXEC"


//--------------------- .note.nv.tkinfo           --------------------------
	.section	.note.nv.tkinfo,"",@"SHT_NOTE"
	.sectionflags	@"SHF_NOTE_NV_TKINFO"
	.tkinfo
        /*0018*/ 	.word	0x00000002
        /*0030*/ 	.string	""
        /*0030*/ 	.string	"ptxas"
        /*0030*/ 	.string	"Cuda compilation tools, release 13.0, V13.0.88"
        /*0030*/ 	.string	"Build cuda_13.0.r13.0/compiler.36424714_0"
        /*0030*/ 	.string	"-arch sm_100 -m 64 "



//--------------------- .note.nv.cuinfo           --------------------------
	.section	.note.nv.cuinfo,"",@"SHT_NOTE"
	.sectionflags	@"SHF_NOTE_NV_CUINFO"
        /*0018*/ 	.short	0x0002
        /*001a*/ 	.short	0x0064
        /*001c*/ 	.short	0x0082
	.zero		2


//--------------------- .nv.info                  --------------------------
	.section	.nv.info,"",@"SHT_CUDA_INFO"
	.align	4


	//----- nvinfo : EIATTR_REGCOUNT
	.align		4
        /*0000*/ 	.byte	0x04, 0x2f
        /*0002*/ 	.short	(.L_1 - .L_0)
	.align		4
.L_0:
        /*0004*/ 	.word	index@(_Z12mandelKernelffffPiiii)
        /*0008*/ 	.word	0x00000013


	//----- nvinfo : EIATTR_FRAME_SIZE
	.align		4
.L_1:
        /*000c*/ 	.byte	0x04, 0x11
        /*000e*/ 	.short	(.L_3 - .L_2)
	.align		4
.L_2:
        /*0010*/ 	.word	index@($__internal_0_$__cuda_sm3x_div_rn_noftz_f32_slowpath)
        /*0014*/ 	.word	0x00000000


	//----- nvinfo : EIATTR_FRAME_SIZE
	.align		4
.L_3:
        /*0018*/ 	.byte	0x04, 0x11
        /*001a*/ 	.short	(.L_5 - .L_4)
	.align		4
.L_4:
        /*001c*/ 	.word	index@(_Z12mandelKernelffffPiiii)
        /*0020*/ 	.word	0x00000000


	//----- nvinfo : EIATTR_MIN_STACK_SIZE
	.align		4
.L_5:
        /*0024*/ 	.byte	0x04, 0x12
        /*0026*/ 	.short	(.L_7 - .L_6)
	.align		4
.L_6:
        /*0028*/ 	.word	index@(_Z12mandelKernelffffPiiii)
        /*002c*/ 	.word	0x00000000
.L_7:


//--------------------- .nv.compat                --------------------------
	.section	.nv.compat,"",@"SHT_CUDA_COMPAT_INFO"
	.align	4
        /*0000*/ 	.byte	0x02, 0x09, 0x00, 0x00, 0x02, 0x02, 0x01, 0x00, 0x02, 0x05, 0x05, 0x00, 0x03, 0x07, 0x01, 0x01
        /*0010*/ 	.byte	0x02, 0x03, 0x00, 0x00, 0x02, 0x06, 0x01, 0x00, 0x04, 0x0b, 0x08, 0x00, 0x01, 0x00, 0x00, 0x00
        /*0020*/ 	.byte	0x00, 0x00, 0x00, 0x00


//--------------------- .nv.info._Z12mandelKernelffffPiiii --------------------------
	.section	.nv.info._Z12mandelKernelffffPiiii,"",@"SHT_CUDA_INFO"
	.sectionflags	@""
	.align	4


	//----- nvinfo : EIATTR_CUDA_API_VERSION
	.align		4
        /*0000*/ 	.byte	0x04, 0x37
        /*0002*/ 	.short	(.L_9 - .L_8)
.L_8:
        /*0004*/ 	.word	0x00000082


	//----- nvinfo : EIATTR_KPARAM_INFO
	.align		4
.L_9:
        /*0008*/ 	.byte	0x04, 0x17
        /*000a*/ 	.short	(.L_11 - .L_10)
.L_10:
        /*000c*/ 	.word	0x00000000
        /*0010*/ 	.short	0x0007
        /*0012*/ 	.short	0x0020
        /*0014*/ 	.byte	0x00, 0xf0, 0x11, 0x00


	//----- nvinfo : EIATTR_KPARAM_INFO
	.align		4
.L_11:
        /*0018*/ 	.byte	0x04, 0x17
        /*001a*/ 	.short	(.L_13 - .L_12)
.L_12:
        /*001c*/ 	.word	0x00000000
        /*0020*/ 	.short	0x0006
        /*0022*/ 	.short	0x001c
        /*0024*/ 	.byte	0x00, 0xf0, 0x11, 0x00


	//----- nvinfo : EIATTR_KPARAM_INFO
	.align		4
.L_13:
        /*0028*/ 	.byte	0x04, 0x17
        /*002a*/ 	.short	(.L_15 - .L_14)
.L_14:
        /*002c*/ 	.word	0x00000000
        /*0030*/ 	.short	0x0005
        /*0032*/ 	.short	0x0018
        /*0034*/ 	.byte	0x00, 0xf0, 0x11, 0x00


	//----- nvinfo : EIATTR_KPARAM_INFO
	.align		4
.L_15:
        /*0038*/ 	.byte	0x04, 0x17
        /*003a*/ 	.short	(.L_17 - .L_16)
.L_16:
        /*003c*/ 	.word	0x00000000
        /*0040*/ 	.short	0x0004
        /*0042*/ 	.short	0x0010
        /*0044*/ 	.byte	0x00, 0xf5, 0x21, 0x00


	//----- nvinfo : EIATTR_KPARAM_INFO
	.align		4
.L_17:
        /*0048*/ 	.byte	0x04, 0x17
        /*004a*/ 	.short	(.L_19 - .L_18)
.L_18:
        /*004c*/ 	.word	0x00000000
        /*0050*/ 	.short	0x0003
        /*0052*/ 	.short	0x000c
        /*0054*/ 	.byte	0x00, 0xf0, 0x11, 0x00


	//----- nvinfo : EIATTR_KPARAM_INFO
	.align		4
.L_19:
        /*0058*/ 	.byte	0x04, 0x17
        /*005a*/ 	.short	(.L_21 - .L_20)
.L_20:
        /*005c*/ 	.word	0x00000000
        /*0060*/ 	.short	0x0002
        /*0062*/ 	.short	0x0008
        /*0064*/ 	.byte	0x00, 0xf0, 0x11, 0x00


	//----- nvinfo : EIATTR_KPARAM_INFO
	.align		4
.L_21:
        /*0068*/ 	.byte	0x04, 0x17
        /*006a*/ 	.short	(.L_23 - .L_22)
.L_22:
        /*006c*/ 	.word	0x00000000
        /*0070*/ 	.short	0x0001
        /*0072*/ 	.short	0x0004
        /*0074*/ 	.byte	0x00, 0xf0, 0x11, 0x00


	//----- nvinfo : EIATTR_KPARAM_INFO
	.align		4
.L_23:
        /*0078*/ 	.byte	0x04, 0x17
        /*007a*/ 	.short	(.L_25 - .L_24)
.L_24:
        /*007c*/ 	.word	0x00000000
        /*0080*/ 	.short	0x0000
        /*0082*/ 	.short	0x0000
        /*0084*/ 	.byte	0x00, 0xf0, 0x11, 0x00


	//----- nvinfo : EIATTR_SPARSE_MMA_MASK
	.align		4
.L_25:
        /*0088*/ 	.byte	0x03, 0x50
        /*008a*/ 	.short	0x0000


	//----- nvinfo : EIATTR_MAXREG_COUNT
	.align		4
        /*008c*/ 	.byte	0x03, 0x1b
        /*008e*/ 	.short	0x00ff


	//----- nvinfo : EIATTR_MERCURY_ISA_VERSION
	.align		4
        /*0090*/ 	.byte	0x03, 0x5f
        /*0092*/ 	.short	0x0101


	//----- nvinfo : EIATTR_VRC_CTA_INIT_COUNT
	.align		4
        /*0094*/ 	.byte	0x02, 0x4a
	.zero		1
	.zero		1


	//----- nvinfo : EIATTR_EXIT_INSTR_OFFSETS
	.align		4
        /*0098*/ 	.byte	0x04, 0x1c
        /*009a*/ 	.short	(.L_27 - .L_26)


	//   ....[0]....
.L_26:
        /*009c*/ 	.word	0x000001e0


	//   ....[1]....
        /*00a0*/ 	.word	0x000004f0


	//----- nvinfo : EIATTR_CRS_STACK_SIZE
	.align		4
.L_27:
        /*00a4*/ 	.byte	0x04, 0x1e
        /*00a6*/ 	.short	(.L_29 - .L_28)
.L_28:
        /*00a8*/ 	.word	0x00000000


	//----- nvinfo : EIATTR_CBANK_PARAM_SIZE
	.align		4
.L_29:
        /*00ac*/ 	.byte	0x03, 0x19
        /*00ae*/ 	.short	0x0024


	//----- nvinfo : EIATTR_PARAM_CBANK
	.align		4
        /*00b0*/ 	.byte	0x04, 0x0a
        /*00b2*/ 	.short	(.L_31 - .L_30)
	.align		4
.L_30:
        /*00b4*/ 	.word	index@(.nv.constant0._Z12mandelKernelffffPiiii)
        /*00b8*/ 	.short	0x0380
        /*00ba*/ 	.short	0x0024


	//----- nvinfo : EIATTR_SW_WAR
	.align		4
.L_31:
        /*00bc*/ 	.byte	0x04, 0x36
        /*00be*/ 	.short	(.L_33 - .L_32)
.L_32:
        /*00c0*/ 	.word	0x00000008
.L_33:


//--------------------- .nv.callgraph             --------------------------
	.section	.nv.callgraph,"",@"SHT_CUDA_CALLGRAPH"
	.align	4
	.sectionentsize	8
	.align		4
        /*0000*/ 	.word	0x00000000
	.align		4
        /*0004*/ 	.word	0xffffffff
	.align		4
        /*0008*/ 	.word	0x00000000
	.align		4
        /*000c*/ 	.word	0xfffffffe
	.align		4
        /*0010*/ 	.word	0x00000000
	.align		4
        /*0014*/ 	.word	0xfffffffd
	.align		4
        /*0018*/ 	.word	0x00000000
	.align		4
        /*001c*/ 	.word	0xfffffffc


//--------------------- .text._Z12mandelKernelffffPiiii --------------------------
	.section	.text._Z12mandelKernelffffPiiii,"ax",@progbits
	.align	128
        .global         _Z12mandelKernelffffPiiii
        .type           _Z12mandelKernelffffPiiii,@function
        .size           _Z12mandelKernelffffPiiii,(.L_x_14 - _Z12mandelKernelffffPiiii)
        .other          _Z12mandelKernelffffPiiii,@"STO_CUDA_ENTRY STV_DEFAULT"
_Z12mandelKernelffffPiiii:
.text._Z12mandelKernelffffPiiii:
[----:B------:R-:W-:Y:S01]  /*0000*/  LDC R1, c[0x0][0x37c] ;  /* 0x0000df00ff017b82 */ /* 0x000fe20000000800 */
[----:B------:R-:W0:Y:S07]  /*0010*/  LDCU UR4, c[0x0][0x39c] ;  /* 0x00007380ff0477ac */ /* 0x000e2e0008000800 */
[----:B------:R-:W1:Y:S01]  /*0020*/  LDC R0, c[0x0][0x38c] ;  /* 0x0000e300ff007b82 */ /* 0x000e620000000800 */
[----:B------:R-:W2:Y:S01]  /*0030*/  S2R R9, SR_TID.Y ;  /* 0x0000000000097919 */ /* 0x000ea20000002200 */
[----:B------:R-:W1:Y:S01]  /*0040*/  LDCU UR6, c[0x0][0x384] ;  /* 0x00007080ff0677ac */ /* 0x000e620008000800 */
[----:B------:R-:W3:Y:S05]  /*0050*/  S2R R11, SR_TID.X ;  /* 0x00000000000b7919 */ /* 0x000eea0000002100 */
[----:B------:R-:W2:Y:S08]  /*0060*/  LDC R8, c[0x0][0x364] ;  /* 0x0000d900ff087b82 */ /* 0x000eb00000000800 */
[----:B------:R-:W-:Y:S01]  /*0070*/  S2UR UR5, SR_CTAID.X ;  /* 0x00000000000579c3 */ /* 0x000fe20000002500 */
[----:B0-----:R-:W-:-:S04]  /*0080*/  I2FP.F32.S32 R3, UR4 ;  /* 0x0000000400037c45 */ /* 0x001fc80008201400 */
[----:B------:R-:W0:Y:S03]  /*0090*/  MUFU.RCP R2, R3 ;  /* 0x0000000300027308 */ /* 0x000e260000001000 */
[----:B------:R-:W2:Y:S01]  /*00a0*/  S2UR UR4, SR_CTAID.Y ;  /* 0x00000000000479c3 */ /* 0x000ea20000002600 */
[----:B-1----:R-:W-:-:S04]  /*00b0*/  FADD R0, -R0, UR6 ;  /* 0x0000000600007e21 */ /* 0x002fc80008000100 */
[----:B------:R-:W1:Y:S03]  /*00c0*/  FCHK P0, R0, R3 ;  /* 0x0000000300007302 */ /* 0x000e660000000000 */
[----:B------:R-:W3:Y:S01]  /*00d0*/  LDC R10, c[0x0][0x360] ;  /* 0x0000d800ff0a7b82 */ /* 0x000ee20000000800 */
[----:B0-----:R-:W-:-:S04]  /*00e0*/  FFMA R5, -R3, R2, 1 ;  /* 0x3f80000003057423 */ /* 0x001fc80000000102 */
[----:B------:R-:W-:-:S04]  /*00f0*/  FFMA R7, R2, R5, R2 ;  /* 0x0000000502077223 */ /* 0x000fc80000000002 */
[----:B------:R-:W-:Y:S01]  /*0100*/  FFMA R4, R0, R7, RZ ;  /* 0x0000000700047223 */ /* 0x000fe200000000ff */
[----:B--2---:R-:W-:-:S03]  /*0110*/  IMAD R5, R8, UR4, R9 ;  /* 0x0000000408057c24 */ /* 0x004fc6000f8e0209 */
[----:B------:R-:W-:-:S04]  /*0120*/  FFMA R6, -R3, R4, R0 ;  /* 0x0000000403067223 */ /* 0x000fc80000000100 */
[----:B------:R-:W-:Y:S01]  /*0130*/  FFMA R4, R7, R6, R4 ;  /* 0x0000000607047223 */ /* 0x000fe20000000004 */
[----:B---3--:R-:W-:Y:S01]  /*0140*/  IMAD R2, R10, UR5, R11 ;  /* 0x000000050a027c24 */ /* 0x008fe2000f8e020b */
[----:B-1----:R-:W-:Y:S06]  /*0150*/  @!P0 BRA `(.L_x_0) ;  /* 0x00000000000c8947 */ /* 0x002fec0003800000 */
[----:B------:R-:W-:-:S07]  /*0160*/  MOV R8, 0x180 ;  /* 0x0000018000087802 */ /* 0x000fce0000000f00 */
[----:B------:R-:W-:Y:S05]  /*0170*/  CALL.REL.NOINC `($__internal_0_$__cuda_sm3x_div_rn_noftz_f32_slowpath) ;  /* 0x0000000000e07944 */ /* 0x000fea0003c00000 */
[----:B------:R-:W-:-:S07]  /*0180*/  IMAD.MOV.U32 R4, RZ, RZ, R0 ;  /* 0x000000ffff047224 */ /* 0x000fce00078e0000 */
.L_x_0:
[----:B------:R-:W0:Y:S01]  /*0190*/  LDCU UR4, c[0x0][0x398] ;  /* 0x00007300ff0477ac */ /* 0x000e220008000800 */
[----:B------:R-:W1:Y:S01]  /*01a0*/  LDC R10, c[0x0][0x388] ;  /* 0x0000e200ff0a7b82 */ /* 0x000e620000000800 */
[----:B------:R-:W1:Y:S01]  /*01b0*/  LDCU UR5, c[0x0][0x380] ;  /* 0x00007000ff0577ac */ /* 0x000e620008000800 */
[----:B0-----:R-:W-:Y:S01]  /*01c0*/  ISETP.GE.AND P0, PT, R2, UR4, PT ;  /* 0x0000000402007c0c */ /* 0x001fe2000bf06270 */
[----:B-1----:R-:W-:-:S12]  /*01d0*/  FADD R10, -R10, UR5 ;  /* 0x000000050a0a7e21 */ /* 0x002fd80008000100 */
[----:B------:R-:W-:Y:S05]  /*01e0*/  @P0 EXIT ;  /* 0x000000000000094d */ /* 0x000fea0003800000 */
[----:B------:R-:W-:Y:S02]  /*01f0*/  I2FP.F32.S32 R3, UR4 ;  /* 0x0000000400037c45 */ /* 0x000fe40008201400 */
[----:B------:R-:W-:Y:S02]  /*0200*/  I2FP.F32.S32 R6, R2 ;  /* 0x0000000200067245 */ /* 0x000fe40000201400 */
[----:B------:R-:W0:Y:S08]  /*0210*/  MUFU.RCP R0, R3 ;  /* 0x0000000300007308 */ /* 0x000e300000001000 */
[----:B------:R-:W1:Y:S01]  /*0220*/  FCHK P0, R10, R3 ;  /* 0x000000030a007302 */ /* 0x000e620000000000 */
[----:B0-----:R-:W-:-:S04]  /*0230*/  FFMA R7, -R3, R0, 1 ;  /* 0x3f80000003077423 */ /* 0x001fc80000000100 */
[----:B------:R-:W-:-:S04]  /*0240*/  FFMA R0, R0, R7, R0 ;  /* 0x0000000700007223 */ /* 0x000fc80000000000 */
[----:B------:R-:W-:-:S04]  /*0250*/  FFMA R7, R0, R10, RZ ;  /* 0x0000000a00077223 */ /* 0x000fc800000000ff */
[----:B------:R-:W-:-:S04]  /*0260*/  FFMA R8, -R3, R7, R10 ;  /* 0x0000000703087223 */ /* 0x000fc8000000010a */
[----:B------:R-:W-:Y:S01]  /*0270*/  FFMA R7, R0, R8, R7 ;  /* 0x0000000800077223 */ /* 0x000fe20000000007 */
[----:B-1----:R-:W-:Y:S06]  /*0280*/  @!P0 BRA `(.L_x_1) ;  /* 0x0000000000108947 */ /* 0x002fec0003800000 */
[----:B------:R-:W-:Y:S01]  /*0290*/  IMAD.MOV.U32 R0, RZ, RZ, R10 ;  /* 0x000000ffff007224 */ /* 0x000fe200078e000a */
[----:B------:R-:W-:-:S07]  /*02a0*/  MOV R8, 0x2c0 ;  /* 0x000002c000087802 */ /* 0x000fce0000000f00 */
[----:B------:R-:W-:Y:S05]  /*02b0*/  CALL.REL.NOINC `($__internal_0_$__cuda_sm3x_div_rn_noftz_f32_slowpath) ;  /* 0x0000000000907944 */ /* 0x000fea0003c00000 */
[----:B------:R-:W-:-:S07]  /*02c0*/  IMAD.MOV.U32 R7, RZ, RZ, R0 ;  /* 0x000000ffff077224 */ /* 0x000fce00078e0000 */
.L_x_1:
[----:B------:R-:W0:Y:S01]  /*02d0*/  LDCU UR6, c[0x0][0x3a0] ;  /* 0x00007400ff0677ac */ /* 0x000e220008000800 */
[----:B------:R-:W-:Y:S01]  /*02e0*/  I2FP.F32.U32 R3, R5 ;  /* 0x0000000500037245 */ /* 0x000fe20000201000 */
[----:B------:R-:W-:Y:S01]  /*02f0*/  IMAD.MOV.U32 R9, RZ, RZ, RZ ;  /* 0x000000ffff097224 */ /* 0x000fe200078e00ff */
[----:B------:R-:W1:Y:S01]  /*0300*/  LDCU.64 UR8, c[0x0][0x388] ;  /* 0x00007100ff0877ac */ /* 0x000e620008000a00 */
[----:B------:R-:W2:Y:S01]  /*0310*/  LDCU.64 UR4, c[0x0][0x358] ;  /* 0x00006b00ff0477ac */ /* 0x000ea20008000a00 */
[----:B0-----:R-:W-:Y:S01]  /*0320*/  UISETP.GE.AND UP0, UPT, UR6, 0x1, UPT ;  /* 0x000000010600788c */ /* 0x001fe2000bf06270 */
[----:B-1----:R-:W-:Y:S01]  /*0330*/  FFMA R6, R6, R7, UR8 ;  /* 0x0000000806067e23 */ /* 0x002fe20008000007 */
[----:B------:R-:W-:-:S07]  /*0340*/  FFMA R4, R3, R4, UR9 ;  /* 0x0000000903047e23 */ /* 0x000fce0008000004 */
[----:B--2---:R-:W-:Y:S05]  /*0350*/  BRA.U !UP0, `(.L_x_2) ;  /* 0x0000000108507547 */ /* 0x004fea000b800000 */
[----:B------:R-:W-:Y:S01]  /*0360*/  BSSY.RECONVERGENT B0, `(.L_x_2) ;  /* 0x0000013000007945 */ /* 0x000fe20003800200 */
[----:B------:R-:W-:Y:S01]  /*0370*/  IMAD.MOV.U32 R9, RZ, RZ, RZ ;  /* 0x000000ffff097224 */ /* 0x000fe200078e00ff */
[----:B------:R-:W-:Y:S01]  /*0380*/  MOV R0, R4 ;  /* 0x0000000400007202 */ /* 0x000fe20000000f00 */
[----:B------:R-:W-:Y:S01]  /*0390*/  IMAD.MOV.U32 R3, RZ, RZ, R6 ;  /* 0x000000ffff037224 */ /* 0x000fe200078e0006 */
[----:B------:R-:W0:Y:S01]  /*03a0*/  LDCU UR6, c[0x0][0x3a0] ;  /* 0x00007400ff0677ac */ /* 0x000e220008000800 */
[----:B------:R-:W1:Y:S05]  /*03b0*/  LDCU UR7, c[0x0][0x3a0] ;  /* 0x00007400ff0777ac */ /* 0x000e6a0008000800 */
.L_x_4:
[----:B------:R-:W-:Y:S01]  /*03c0*/  FMUL R8, R3, R3 ;  /* 0x0000000303087220 */ /* 0x000fe20000400000 */
[----:B------:R-:W-:-:S04]  /*03d0*/  FMUL R11, R0, R0 ;  /* 0x00000000000b7220 */ /* 0x000fc80000400000 */
[----:B------:R-:W-:-:S05]  /*03e0*/  FADD R7, R8, R11 ;  /* 0x0000000b08077221 */ /* 0x000fca0000000000 */
[----:B------:R-:W-:-:S13]  /*03f0*/  FSETP.GT.AND P0, PT, R7, 4, PT ;  /* 0x408000000700780b */ /* 0x000fda0003f04000 */
[----:B------:R-:W-:Y:S05]  /*0400*/  @P0 BRA `(.L_x_3) ;  /* 0x0000000000200947 */ /* 0x000fea0003800000 */
[----:B------:R-:W-:Y:S02]  /*0410*/  VIADD R9, R9, 0x1 ;  /* 0x0000000109097836 */ /* 0x000fe40000000000 */
[----:B------:R-:W-:Y:S01]  /*0420*/  FADD R7, R3, R3 ;  /* 0x0000000303077221 */ /* 0x000fe20000000000 */
[----:B------:R-:W-:Y:S02]  /*0430*/  FADD R3, R8, -R11 ;  /* 0x8000000b08037221 */ /* 0x000fe40000000000 */
[----:B-1----:R-:W-:Y:S01]  /*0440*/  ISETP.NE.AND P0, PT, R9, UR7, PT ;  /* 0x0000000709007c0c */ /* 0x002fe2000bf05270 */
[----:B------:R-:W-:Y:S01]  /*0450*/  FFMA R0, R7, R0, R4 ;  /* 0x0000000007007223 */ /* 0x000fe20000000004 */
[----:B------:R-:W-:-:S11]  /*0460*/  FADD R3, R6, R3 ;  /* 0x0000000306037221 */ /* 0x000fd60000000000 */
[----:B------:R-:W-:Y:S05]  /*0470*/  @P0 BRA `(.L_x_4) ;  /* 0xfffffffc00d00947 */ /* 0x000fea000383ffff */
[----:B0-----:R-:W-:-:S07]  /*0480*/  IMAD.U32 R9, RZ, RZ, UR6 ;  /* 0x00000006ff097e24 */ /* 0x001fce000f8e00ff */
.L_x_3:
[----:B01----:R-:W-:Y:S05]  /*0490*/  BSYNC.RECONVERGENT B0 ;  /* 0x0000000000007941 */ /* 0x003fea0003800200 */
.L_x_2:
[----:B------:R-:W0:Y:S01]  /*04a0*/  LDC.64 R6, c[0x0][0x390] ;  /* 0x0000e400ff067b82 */ /* 0x000e220000000a00 */
[----:B------:R-:W1:Y:S02]  /*04b0*/  LDCU UR8, c[0x0][0x398] ;  /* 0x00007300ff0877ac */ /* 0x000e640008000800 */
[----:B-1----:R-:W-:-:S04]  /*04c0*/  IMAD R3, R5, UR8, R2 ;  /* 0x0000000805037c24 */ /* 0x002fc8000f8e0202 */
[----:B0-----:R-:W-:-:S05]  /*04d0*/  IMAD.WIDE R2, R3, 0x4, R6 ;  /* 0x0000000403027825 */ /* 0x001fca00078e0206 */
[----:B------:R-:W-:Y:S01]  /*04e0*/  STG.E desc[UR4][R2.64], R9 ;  /* 0x0000000902007986 */ /* 0x000fe2000c101904 */
[----:B------:R-:W-:Y:S05]  /*04f0*/  EXIT ;  /* 0x000000000000794d */ /* 0x000fea0003800000 */
        .weak           $__internal_0_$__cuda_sm3x_div_rn_noftz_f32_slowpath
        .type           $__internal_0_$__cuda_sm3x_div_rn_noftz_f32_slowpath,@function
        .size           $__internal_0_$__cuda_sm3x_div_rn_noftz_f32_slowpath,(.L_x_14 - $__internal_0_$__cuda_sm3x_div_rn_noftz_f32_slowpath)
$__internal_0_$__cuda_sm3x_div_rn_noftz_f32_slowpath:
[----:B------:R-:W-:Y:S02]  /*0500*/  SHF.R.U32.HI R9, RZ, 0x17, R3 ;  /* 0x00000017ff097819 */ /* 0x000fe40000011603 */
[----:B------:R-:W-:Y:S02]  /*0510*/  SHF.R.U32.HI R7, RZ, 0x17, R0 ;  /* 0x00000017ff077819 */ /* 0x000fe40000011600 */
[----:B------:R-:W-:Y:S02]  /*0520*/  LOP3.LUT R14, R9, 0xff, RZ, 0xc0, !PT ;  /* 0x000000ff090e7812 */ /* 0x000fe400078ec0ff */
[----:B------:R-:W-:-:S03]  /*0530*/  LOP3.LUT R12, R7, 0xff, RZ, 0xc0, !PT ;  /* 0x000000ff070c7812 */ /* 0x000fc600078ec0ff */
[----:B------:R-:W-:Y:S01]  /*0540*/  VIADD R10, R14, 0xffffffff ;  /* 0xffffffff0e0a7836 */ /* 0x000fe20000000000 */
[----:B------:R-:W-:-:S04]  /*0550*/  IADD3 R9, PT, PT, R12, -0x1, RZ ;  /* 0xffffffff0c097810 */ /* 0x000fc80007ffe0ff */
[----:B------:R-:W-:-:S04]  /*0560*/  ISETP.GT.U32.AND P0, PT, R10, 0xfd, PT ;  /* 0x000000fd0a00780c */ /* 0x000fc80003f04070 */
[----:B------:R-:W-:-:S13]  /*0570*/  ISETP.GT.U32.OR P0, PT, R9, 0xfd, P0 ;  /* 0x000000fd0900780c */ /* 0x000fda0000704470 */
[----:B------:R-:W-:Y:S01]  /*0580*/  @!P0 IMAD.MOV.U32 R7, RZ, RZ, RZ ;  /* 0x000000ffff078224 */ /* 0x000fe200078e00ff */
[----:B------:R-:W-:Y:S06]  /*0590*/  @!P0 BRA `(.L_x_5) ;  /* 0x00000000005c8947 */ /* 0x000fec0003800000 */
[----:B------:R-:W-:Y:S02]  /*05a0*/  FSETP.GTU.FTZ.AND P0, PT, |R0|, +INF , PT ;  /* 0x7f8000000000780b */ /* 0x000fe40003f1c200 */
[----:B------:R-:W-:-:S04]  /*05b0*/  FSETP.GTU.FTZ.AND P1, PT, |R3|, +INF , PT ;  /* 0x7f8000000300780b */ /* 0x000fc80003f3c200 */
[----:B------:R-:W-:-:S13]  /*05c0*/  PLOP3.LUT P0, PT, P0, P1, PT, 0xf8, 0x8f ;  /* 0x00000000008f781c */ /* 0x000fda0000703f70 */
[----:B------:R-:W-:Y:S05]  /*05d0*/  @P0 BRA `(.L_x_6) ;  /* 0x0000000400440947 */ /* 0x000fea0003800000 */
[----:B------:R-:W-:-:S13]  /*05e0*/  LOP3.LUT P0, RZ, R3, 0x7fffffff, R0, 0xc8, !PT ;  /* 0x7fffffff03ff7812 */ /* 0x000fda000780c800 */
[----:B------:R-:W-:Y:S05]  /*05f0*/  @!P0 BRA `(.L_x_7) ;  /* 0x0000000400348947 */ /* 0x000fea0003800000 */
[C---:B------:R-:W-:Y:S02]  /*0600*/  FSETP.NEU.FTZ.AND P2, PT, |R0|.reuse, +INF , PT ;  /* 0x7f8000000000780b */ /* 0x040fe40003f5d200 */
[----:B------:R-:W-:Y:S02]  /*0610*/  FSETP.NEU.FTZ.AND P1, PT, |R3|, +INF , PT ;  /* 0x7f8000000300780b */ /* 0x000fe40003f3d200 */
[----:B------:R-:W-:-:S11]  /*0620*/  FSETP.NEU.FTZ.AND P0, PT, |R0|, +INF , PT ;  /* 0x7f8000000000780b */ /* 0x000fd60003f1d200 */
[----:B------:R-:W-:Y:S05]  /*0630*/  @!P1 BRA !P2, `(.L_x_7) ;  /* 0x0000000400249947 */ /* 0x000fea0005000000 */
[----:B------:R-:W-:-:S04]  /*0640*/  LOP3.LUT P2, RZ, R0, 0x7fffffff, RZ, 0xc0, !PT ;  /* 0x7fffffff00ff7812 */ /* 0x000fc8000784c0ff */
[----:B------:R-:W-:-:S13]  /*0650*/  PLOP3.LUT P1, PT, P1, P2, PT, 0x2f, 0xf2 ;  /* 0x0000000000f2781c */ /* 0x000fda0000f24577 */
[----:B------:R-:W-:Y:S05]  /*0660*/  @P1 BRA `(.L_x_8) ;  /* 0x0000000400101947 */ /* 0x000fea0003800000 */
[----:B------:R-:W-:-:S04]  /*0670*/  LOP3.LUT P1, RZ, R3, 0x7fffffff, RZ, 0xc0, !PT ;  /* 0x7fffffff03ff7812 */ /* 0x000fc8000782c0ff */
[----:B------:R-:W-:-:S13]  /*0680*/  PLOP3.LUT P0, PT, P0, P1, PT, 0x2f, 0xf2 ;  /* 0x0000000000f2781c */ /* 0x000fda0000702577 */
[----:B------:R-:W-:Y:S05]  /*0690*/  @P0 BRA `(.L_x_9) ;  /* 0x0000000000f80947 */ /* 0x000fea0003800000 */
[----:B------:R-:W-:Y:S02]  /*06a0*/  ISETP.GE.AND P0, PT, R9, RZ, PT ;  /* 0x000000ff0900720c */ /* 0x000fe40003f06270 */
[----:B------:R-:W-:-:S11]  /*06b0*/  ISETP.GE.AND P1, PT, R10, RZ, PT ;  /* 0x000000ff0a00720c */ /* 0x000fd60003f26270 */
[----:B------:R-:W-:Y:S02]  /*06c0*/  @P0 IMAD.MOV.U32 R7, RZ, RZ, RZ ;  /* 0x000000ffff070224 */ /* 0x000fe400078e00ff */
[----:B------:R-:W-:Y:S01]  /*06d0*/  @!P0 FFMA R0, R0, 1.84467440737095516160e+19, RZ ;  /* 0x5f80000000008823 */ /* 0x000fe200000000ff */
[----:B------:R-:W-:Y:S02]  /*06e0*/  @!P0 IMAD.MOV.U32 R7, RZ, RZ, -0x40 ;  /* 0xffffffc0ff078424 */ /* 0x000fe400078e00ff */
[----:B------:R-:W-:-:S03]  /*06f0*/  @!P1 FFMA R3, R3, 1.84467440737095516160e+19, RZ ;  /* 0x5f80000003039823 */ /* 0x000fc600000000ff */
[----:B------:R-:W-:-:S07]  /*0700*/  @!P1 IADD3 R7, PT, PT, R7, 0x40, RZ ;  /* 0x0000004007079810 */ /* 0x000fce0007ffe0ff */
.L_x_5:
[----:B------:R-:W-:-:S05]  /*0710*/  LEA R10, R14, 0xc0800000, 0x17 ;  /* 0xc08000000e0a7811 */ /* 0x000fca00078eb8ff */
[----:B------:R-:W-:Y:S02]  /*0720*/  IMAD.IADD R10, R3, 0x1, -R10 ;  /* 0x00000001030a7824 */ /* 0x000fe400078e0a0a */
[----:B------:R-:W-:Y:S02]  /*0730*/  VIADD R3, R12, 0xffffff81 ;  /* 0xffffff810c037836 */ /* 0x000fe40000000000 */
[----:B------:R0:W1:Y:S01]  /*0740*/  MUFU.RCP R9, R10 ;  /* 0x0000000a00097308 */ /* 0x0000620000001000 */
[----:B------:R-:W-:Y:S01]  /*0750*/  FADD.FTZ R11, -R10, -RZ ;  /* 0x800000ff0a0b7221 */ /* 0x000fe20000010100 */
[C---:B------:R-:W-:Y:S01]  /*0760*/  IMAD R0, R3.reuse, -0x800000, R0 ;  /* 0xff80000003007824 */ /* 0x040fe200078e0200 */
[----:B0-----:R-:W-:-:S05]  /*0770*/  IADD3 R10, PT, PT, R3, 0x7f, -R14 ;  /* 0x0000007f030a7810 */ /* 0x001fca0007ffe80e */
[----:B------:R-:W-:Y:S02]  /*0780*/  IMAD.IADD R10, R10, 0x1, R7 ;  /* 0x000000010a0a7824 */ /* 0x000fe400078e0207 */
[----:B-1----:R-:W-:-:S04]  /*0790*/  FFMA R12, R9, R11, 1 ;  /* 0x3f800000090c7423 */ /* 0x002fc8000000000b */
[----:B------:R-:W-:-:S04]  /*07a0*/  FFMA R16, R9, R12, R9 ;  /* 0x0000000c09107223 */ /* 0x000fc80000000009 */
[----:B------:R-:W-:-:S04]  /*07b0*/  FFMA R9, R0, R16, RZ ;  /* 0x0000001000097223 */ /* 0x000fc800000000ff */
[----:B------:R-:W-:-:S04]  /*07c0*/  FFMA R12, R11, R9, R0 ;  /* 0x000000090b0c7223 */ /* 0x000fc80000000000 */
[----:B------:R-:W-:-:S04]  /*07d0*/  FFMA R9, R16, R12, R9 ;  /* 0x0000000c10097223 */ /* 0x000fc80000000009 */
[----:B------:R-:W-:-:S04]  /*07e0*/  FFMA R12, R11, R9, R0 ;  /* 0x000000090b0c7223 */ /* 0x000fc80000000000 */
[----:B------:R-:W-:-:S05]  /*07f0*/  FFMA R0, R16, R12, R9 ;  /* 0x0000000c10007223 */ /* 0x000fca0000000009 */
[----:B------:R-:W-:-:S04]  /*0800*/  SHF.R.U32.HI R3, RZ, 0x17, R0 ;  /* 0x00000017ff037819 */ /* 0x000fc80000011600 */
[----:B------:R-:W-:-:S04]  /*0810*/  LOP3.LUT R3, R3, 0xff, RZ, 0xc0, !PT ;  /* 0x000000ff03037812 */ /* 0x000fc800078ec0ff */
[----:B------:R-:W-:-:S05]  /*0820*/  IADD3 R11, PT, PT, R3, R10, RZ ;  /* 0x0000000a030b7210 */ /* 0x000fca0007ffe0ff */
[----:B------:R-:W-:-:S05]  /*0830*/  VIADD R3, R11, 0xffffffff ;  /* 0xffffffff0b037836 */ /* 0x000fca0000000000 */
[----:B------:R-:W-:-:S13]  /*0840*/  ISETP.GE.U32.AND P0, PT, R3, 0xfe, PT ;  /* 0x000000fe0300780c */ /* 0x000fda0003f06070 */
[----:B------:R-:W-:Y:S05]  /*0850*/  @!P0 BRA `(.L_x_10) ;  /* 0x0000000000808947 */ /* 0x000fea0003800000 */
[----:B------:R-:W-:-:S13]  /*0860*/  ISETP.GT.AND P0, PT, R11, 0xfe, PT ;  /* 0x000000fe0b00780c */ /* 0x000fda0003f04270 */
[----:B------:R-:W-:Y:S05]  /*0870*/  @P0 BRA `(.L_x_11) ;  /* 0x00000000006c0947 */ /* 0x000fea0003800000 */
[----:B------:R-:W-:-:S13]  /*0880*/  ISETP.GE.AND P0, PT, R11, 0x1, PT ;  /* 0x000000010b00780c */ /* 0x000fda0003f06270 */
[----:B------:R-:W-:Y:S05]  /*0890*/  @P0 BRA `(.L_x_12) ;  /* 0x0000000000980947 */ /* 0x000fea0003800000 */
[----:B------:R-:W-:Y:S02]  /*08a0*/  ISETP.GE.AND P0, PT, R11, -0x18, PT ;  /* 0xffffffe80b00780c */ /* 0x000fe40003f06270 */
[----:B------:R-:W-:-:S11]  /*08b0*/  LOP3.LUT R0, R0, 0x80000000, RZ, 0xc0, !PT ;  /* 0x8000000000007812 */ /* 0x000fd600078ec0ff */
[----:B------:R-:W-:Y:S05]  /*08c0*/  @!P0 BRA `(.L_x_12) ;  /* 0x00000000008c8947 */ /* 0x000fea0003800000 */
[CCC-:B------:R-:W-:Y:S01]  /*08d0*/  FFMA.RZ R3, R16.reuse, R12.reuse, R9.reuse ;  /* 0x0000000c10037223 */ /* 0x1c0fe2000000c009 */
[CCC-:B------:R-:W-:Y:S01]  /*08e0*/  FFMA.RM R10, R16.reuse, R12.reuse, R9.reuse ;  /* 0x0000000c100a7223 */ /* 0x1c0fe20000004009 */
[C---:B------:R-:W-:Y:S02]  /*08f0*/  ISETP.NE.AND P2, PT, R11.reuse, RZ, PT ;  /* 0x000000ff0b00720c */ /* 0x040fe40003f45270 */
[----:B------:R-:W-:Y:S02]  /*0900*/  ISETP.NE.AND P1, PT, R11, RZ, PT ;  /* 0x000000ff0b00720c */ /* 0x000fe40003f25270 */
[----:B------:R-:W-:Y:S01]  /*0910*/  LOP3.LUT R7, R3, 0x7fffff, RZ, 0xc0, !PT ;  /* 0x007fffff03077812 */ /* 0x000fe200078ec0ff */
[----:B------:R-:W-:Y:S01]  /*0920*/  FFMA.RP R3, R16, R12, R9 ;  /* 0x0000000c10037223 */ /* 0x000fe20000008009 */
[----:B------:R-:W-:Y:S02]  /*0930*/  VIADD R12, R11, 0x20 ;  /* 0x000000200b0c7836 */ /* 0x000fe40000000000 */
[----:B------:R-:W-:Y:S01]  /*0940*/  LOP3.LUT R7, R7, 0x800000, RZ, 0xfc, !PT ;  /* 0x0080000007077812 */ /* 0x000fe200078efcff */
[----:B------:R-:W-:Y:S01]  /*0950*/  IMAD.MOV R9, RZ, RZ, -R11 ;  /* 0x000000ffff097224 */ /* 0x000fe200078e0a0b */
[----:B------:R-:W-:-:S02]  /*0960*/  FSETP.NEU.FTZ.AND P0, PT, R3, R10, PT ;  /* 0x0000000a0300720b */ /* 0x000fc40003f1d000 */
[----:B------:R-:W-:Y:S02]  /*0970*/  SHF.L.U32 R12, R7, R12, RZ ;  /* 0x0000000c070c7219 */ /* 0x000fe400000006ff */
[----:B------:R-:W-:Y:S02]  /*0980*/  SEL R10, R9, RZ, P2 ;  /* 0x000000ff090a7207 */ /* 0x000fe40001000000 */
[----:B------:R-:W-:Y:S02]  /*0990*/  ISETP.NE.AND P1, PT, R12, RZ, P1 ;  /* 0x000000ff0c00720c */ /* 0x000fe40000f25270 */
[----:B------:R-:W-:Y:S02]  /*09a0*/  SHF.R.U32.HI R10, RZ, R10, R7 ;  /* 0x0000000aff0a7219 */ /* 0x000fe40000011607 */
[----:B------:R-:W-:Y:S02]  /*09b0*/  PLOP3.LUT P0, PT, P0, P1, PT, 0xf8, 0x8f ;  /* 0x00000000008f781c */ /* 0x000fe40000703f70 */
[----:B------:R-:W-:-:S02]  /*09c0*/  SHF.R.U32.HI R12, RZ, 0x1, R10 ;  /* 0x00000001ff0c7819 */ /* 0x000fc4000001160a */
[----:B------:R-:W-:-:S04]  /*09d0*/  SEL R3, RZ, 0x1, !P0 ;  /* 0x00000001ff037807 */ /* 0x000fc80004000000 */
[----:B------:R-:W-:-:S04]  /*09e0*/  LOP3.LUT R3, R3, 0x1, R12, 0xf8, !PT ;  /* 0x0000000103037812 */ /* 0x000fc800078ef80c */
[----:B------:R-:W-:-:S04]  /*09f0*/  LOP3.LUT R3, R3, R10, RZ, 0xc0, !PT ;  /* 0x0000000a03037212 */ /* 0x000fc800078ec0ff */
[----:B------:R-:W-:-:S04]  /*0a00*/  IADD3 R3, PT, PT, R12, R3, RZ ;  /* 0x000000030c037210 */ /* 0x000fc80007ffe0ff */
[----:B------:R-:W-:Y:S01]  /*0a10*/  LOP3.LUT R0, R3, R0, RZ, 0xfc, !PT ;  /* 0x0000000003007212 */ /* 0x000fe200078efcff */
[----:B------:R-:W-:Y:S06]  /*0a20*/  BRA `(.L_x_12) ;  /* 0x0000000000347947 */ /* 0x000fec0003800000 */
.L_x_11:
[----:B------:R-:W-:-:S04]  /*0a30*/  LOP3.LUT R0, R0, 0x80000000, RZ, 0xc0, !PT ;  /* 0x8000000000007812 */ /* 0x000fc800078ec0ff */
[----:B------:R-:W-:Y:S01]  /*0a40*/  LOP3.LUT R0, R0, 0x7f800000, RZ, 0xfc, !PT ;  /* 0x7f80000000007812 */ /* 0x000fe200078efcff */
[----:B------:R-:W-:Y:S06]  /*0a50*/  BRA `(.L_x_12) ;  /* 0x0000000000287947 */ /* 0x000fec0003800000 */
.L_x_10:
[----:B------:R-:W-:Y:S01]  /*0a60*/  IMAD R0, R10, 0x800000, R0 ;  /* 0x008000000a007824 */ /* 0x000fe200078e0200 */
[----:B------:R-:W-:Y:S06]  /*0a70*/  BRA `(.L_x_12) ;  /* 0x0000000000207947 */ /* 0x000fec0003800000 */
.L_x_9:
[----:B------:R-:W-:-:S04]  /*0a80*/  LOP3.LUT R0, R3, 0x80000000, R0, 0x48, !PT ;  /* 0x8000000003007812 */ /* 0x000fc800078e4800 */
[----:B------:R-:W-:Y:S01]  /*0a90*/  LOP3.LUT R0, R0, 0x7f800000, RZ, 0xfc, !PT ;  /* 0x7f80000000007812 */ /* 0x000fe200078efcff */
[----:B------:R-:W-:Y:S06]  /*0aa0*/  BRA `(.L_x_12) ;  /* 0x0000000000147947 */ /* 0x000fec0003800000 */
.L_x_8:
[----:B------:R-:W-:Y:S01]  /*0ab0*/  LOP3.LUT R0, R3, 0x80000000, R0, 0x48, !PT ;  /* 0x8000000003007812 */ /* 0x000fe200078e4800 */
[----:B------:R-:W-:Y:S06]  /*0ac0*/  BRA `(.L_x_12) ;  /* 0x00000000000c7947 */ /* 0x000fec0003800000 */
.L_x_7:
[----:B------:R-:W0:Y:S01]  /*0ad0*/  MUFU.RSQ R0, -QNAN ;  /* 0xffc0000000007908 */ /* 0x000e220000001400 */
[----:B------:R-:W-:Y:S05]  /*0ae0*/  BRA `(.L_x_12) ;  /* 0x0000000000047947 */ /* 0x000fea0003800000 */
.L_x_6:
[----:B------:R-:W-:-:S07]  /*0af0*/  FADD.FTZ R0, R0, R3 ;  /* 0x0000000300007221 */ /* 0x000fce0000010000 */
.L_x_12:
[----:B------:R-:W-:-:S04]  /*0b00*/  IMAD.MOV.U32 R9, RZ, RZ, 0x0 ;  /* 0x00000000ff097424 */ /* 0x000fc800078e00ff */
[----:B0-----:R-:W-:Y:S05]  /*0b10*/  RET.REL.NODEC R8 `(_Z12mandelKernelffffPiiii) ;  /* 0xfffffff408387950 */ /* 0x001fea0003c3ffff */
.L_x_13:
[----:B------:R-:W-:-:S00]  /*0b20*/  BRA `(.L_x_13) ;  /* 0xfffffffc00fc7947 */ /* 0x000fc0000383ffff */
[----:B------:R-:W-:-:S00]  /*0b30*/  NOP ;  /* 0x0000000000007918 */ /* 0x000fc00000000000 */
        /* <DEDUP_REMOVED lines=12> */
.L_x_14:


//--------------------- .nv.shared.reserved.0     --------------------------
	.section	.nv.shared.reserved.0,"aw",@nobits
	.weak		__nv_reservedSMEM_offset_0_alias
	.size		__nv_reservedSMEM_offset_0_alias, 0, 64
	.other		__nv_reservedSMEM_offset_0_alias,@"STO_CUDA_RESERVED_SHARED STV_DEFAULT"
__nv_reservedSMEM_offset_0_alias:
	.zero		0
	.zero		64


//--------------------- .nv.constant0._Z12mandelKernelffffPiiii --------------------------
	.section	.nv.constant0._Z12mandelKernelffffPiiii,"a",@progbits
	.sectionflags	@""
	.align	4
.nv.constant0._Z12mandelKernelffffPiiii:
	.zero		932


//--------------------- SYMBOLS --------------------------

	.type		.nv.reservedSmem.offset0,@object
	.size		.nv.reservedSmem.offset0,0x4
